	.headerflags	@"EF_CUDA_TEXMODE_UNIFIED EF_CUDA_64BIT_ADDRESS EF_CUDA_ACCELERATORS EF_CUDA_SM90 EF_CUDA_VIRTUAL_SM(EF_CUDA_SM90)"
	.elftype	@"ET_EXEC"


//--------------------- .nv.info                  --------------------------
	.section	.nv.info,"",@"SHT_CUDA_INFO"
	.align	4


	//----- nvinfo : EIATTR_REGCOUNT
	.align		4
        /*0000*/ 	.byte	0x04, 0x2f
        /*0002*/ 	.short	(.L_1 - .L_0)
	.align		4
.L_0:
        /*0004*/ 	.word	index@(triton_red_fused__to_copy_mul_sum_1)
        /*0008*/ 	.word	0x00000020


	//----- nvinfo : EIATTR_MIN_STACK_SIZE
	.align		4
.L_1:
        /*000c*/ 	.byte	0x04, 0x12
        /*000e*/ 	.short	(.L_3 - .L_2)
	.align		4
.L_2:
        /*0010*/ 	.word	index@(triton_red_fused__to_copy_mul_sum_1)
        /*0014*/ 	.word	0x00000000


	//----- nvinfo : EIATTR_FRAME_SIZE
	.align		4
.L_3:
        /*0018*/ 	.byte	0x04, 0x11
        /*001a*/ 	.short	(.L_5 - .L_4)
	.align		4
.L_4:
        /*001c*/ 	.word	index@(triton_red_fused__to_copy_mul_sum_1)
        /*0020*/ 	.word	0x00000000


	//----- nvinfo : EIATTR_MIN_STACK_SIZE
	.align		4
.L_5:
        /*0024*/ 	.byte	0x04, 0x12
        /*0026*/ 	.short	(.L_7 - .L_6)
	.align		4
.L_6:
        /*0028*/ 	.word	index@(triton_red_fused__to_copy_mul_sum_1)
        /*002c*/ 	.word	0x00000000
.L_7:


//--------------------- .nv.info.triton_red_fused__to_copy_mul_sum_1 --------------------------
	.section	.nv.info.triton_red_fused__to_copy_mul_sum_1,"",@"SHT_CUDA_INFO"
	.sectionflags	@""
	.align	4


	//----- nvinfo : EIATTR_CUDA_API_VERSION
	.align		4
        /*0000*/ 	.byte	0x04, 0x37
        /*0002*/ 	.short	(.L_9 - .L_8)
.L_8:
        /*0004*/ 	.word	0x0000007c


	//----- nvinfo : EIATTR_KPARAM_INFO
	.align		4
.L_9:
        /*0008*/ 	.byte	0x04, 0x17
        /*000a*/ 	.short	(.L_11 - .L_10)
.L_10:
        /*000c*/ 	.word	0x00000000
        /*0010*/ 	.short	0x0006
        /*0012*/ 	.short	0x0028
        /*0014*/ 	.byte	0x00, 0xf4, 0x21, 0x00


	//----- nvinfo : EIATTR_KPARAM_INFO
	.align		4
.L_11:
        /*0018*/ 	.byte	0x04, 0x17
        /*001a*/ 	.short	(.L_13 - .L_12)
.L_12:
        /*001c*/ 	.word	0x00000000
        /*0020*/ 	.short	0x0005
        /*0022*/ 	.short	0x0024
        /*0024*/ 	.byte	0x00, 0xf0, 0x11, 0x00


	//----- nvinfo : EIATTR_KPARAM_INFO
	.align		4
.L_13:
        /*0028*/ 	.byte	0x04, 0x17
        /*002a*/ 	.short	(.L_15 - .L_14)
.L_14:
        /*002c*/ 	.word	0x00000000
        /*0030*/ 	.short	0x0004
        /*0032*/ 	.short	0x0020
        /*0034*/ 	.byte	0x00, 0xf0, 0x11, 0x00


	//----- nvinfo : EIATTR_KPARAM_INFO
	.align		4
.L_15:
        /*0038*/ 	.byte	0x04, 0x17
        /*003a*/ 	.short	(.L_17 - .L_16)
.L_16:
        /*003c*/ 	.word	0x00000000
        /*0040*/ 	.short	0x0003
        /*0042*/ 	.short	0x0018
        /*0044*/ 	.byte	0x00, 0xf4, 0x21, 0x00


	//----- nvinfo : EIATTR_KPARAM_INFO
	.align		4
.L_17:
        /*0048*/ 	.byte	0x04, 0x17
        /*004a*/ 	.short	(.L_19 - .L_18)
.L_18:
        /*004c*/ 	.word	0x00000000
        /*0050*/ 	.short	0x0002
        /*0052*/ 	.short	0x0010
        /*0054*/ 	.byte	0x00, 0xf4, 0x21, 0x00


	//----- nvinfo : EIATTR_KPARAM_INFO
	.align		4
.L_19:
        /*0058*/ 	.byte	0x04, 0x17
        /*005a*/ 	.short	(.L_21 - .L_20)
.L_20:
        /*005c*/ 	.word	0x00000000
        /*0060*/ 	.short	0x0001
        /*0062*/ 	.short	0x0008
        /*0064*/ 	.byte	0x00, 0xf4, 0x21, 0x00


	//----- nvinfo : EIATTR_KPARAM_INFO
	.align		4
.L_21:
        /*0068*/ 	.byte	0x04, 0x17
        /*006a*/ 	.short	(.L_23 - .L_22)
.L_22:
        /*006c*/ 	.word	0x00000000
        /*0070*/ 	.short	0x0000
        /*0072*/ 	.short	0x0000
        /*0074*/ 	.byte	0x00, 0xf4, 0x21, 0x00


	//----- nvinfo : EIATTR_SPARSE_MMA_MASK
	.align		4
.L_23:
        /*0078*/ 	.byte	0x03, 0x50
        /*007a*/ 	.short	0x0000


	//----- nvinfo : EIATTR_MAXREG_COUNT
	.align		4
        /*007c*/ 	.byte	0x03, 0x1b
        /*007e*/ 	.short	0x00ff


	//----- nvinfo : EIATTR_COOP_GROUP_MASK_REGIDS
	.align		4
        /*0080*/ 	.byte	0x04, 0x29
        /*0082*/ 	.short	(.L_25 - .L_24)


	//   ....[0]....
.L_24:
        /*0084*/ 	.word	0xffffffff


	//   ....[1]....
        /*0088*/ 	.word	0xffffffff


	//   ....[2]....
        /*008c*/ 	.word	0xffffffff


	//   ....[3]....
        /*0090*/ 	.word	0xffffffff


	//   ....[4]....
        /*0094*/ 	.word	0xffffffff


	//   ....[5]....
        /*0098*/ 	.word	0xffffffff


	//----- nvinfo : EIATTR_COOP_GROUP_INSTR_OFFSETS
	.align		4
.L_25:
        /*009c*/ 	.byte	0x04, 0x28
        /*009e*/ 	.short	(.L_27 - .L_26)


	//   ....[0]....
.L_26:
        /*00a0*/ 	.word	0x00000f90


	//   ....[1]....
        /*00a4*/ 	.word	0x00000fd0


	//   ....[2]....
        /*00a8*/ 	.word	0x00001000


	//   ....[3]....
        /*00ac*/ 	.word	0x00001020


	//   ....[4]....
        /*00b0*/ 	.word	0x00001140


	//   ....[5]....
        /*00b4*/ 	.word	0x00001150


	//----- nvinfo : EIATTR_EXIT_INSTR_OFFSETS
	.align		4
.L_27:
        /*00b8*/ 	.byte	0x04, 0x1c
        /*00ba*/ 	.short	(.L_29 - .L_28)


	//   ....[0]....
.L_28:
        /*00bc*/ 	.word	0x000012a0


	//----- nvinfo : EIATTR_REQNTID
	.align		4
.L_29:
        /*00c0*/ 	.byte	0x04, 0x10
        /*00c2*/ 	.short	(.L_31 - .L_30)
.L_30:
        /*00c4*/ 	.word	0x00000040
        /*00c8*/ 	.word	0x00000001
        /*00cc*/ 	.word	0x00000001


	//----- nvinfo : EIATTR_CBANK_PARAM_SIZE
	.align		4
.L_31:
        /*00d0*/ 	.byte	0x03, 0x19
        /*00d2*/ 	.short	0x0030


	//----- nvinfo : EIATTR_PARAM_CBANK
	.align		4
        /*00d4*/ 	.byte	0x04, 0x0a
        /*00d6*/ 	.short	(.L_33 - .L_32)
	.align		4
.L_32:
        /*00d8*/ 	.word	index@(.nv.constant0.triton_red_fused__to_copy_mul_sum_1)
        /*00dc*/ 	.short	0x0210
        /*00de*/ 	.short	0x0030


	//----- nvinfo : EIATTR_SW_WAR
	.align		4
.L_33:
        /*00e0*/ 	.byte	0x04, 0x36
        /*00e2*/ 	.short	(.L_35 - .L_34)
.L_34:
        /*00e4*/ 	.word	0x00000008
.L_35:


//--------------------- .nv.callgraph             --------------------------
	.section	.nv.callgraph,"",@"SHT_CUDA_CALLGRAPH"
	.align	4
	.sectionentsize	8
	.align		4
        /*0000*/ 	.word	0x00000000
	.align		4
        /*0004*/ 	.word	0xffffffff
	.align		4
        /*0008*/ 	.word	0x00000000
	.align		4
        /*000c*/ 	.word	0xfffffffe
	.align		4
        /*0010*/ 	.word	0x00000000
	.align		4
        /*0014*/ 	.word	0xfffffffd
	.align		4
        /*0018*/ 	.word	0x00000000
	.align		4
        /*001c*/ 	.word	0xfffffffc


//--------------------- .text.triton_red_fused__to_copy_mul_sum_1 --------------------------
	.section	.text.triton_red_fused__to_copy_mul_sum_1,"ax",@progbits
	.sectionflags	@"SHF_BARRIERS=1"
	.align	128
        .global         triton_red_fused__to_copy_mul_sum_1
        .type           triton_red_fused__to_copy_mul_sum_1,@function
        .size           triton_red_fused__to_copy_mul_sum_1,(.L_x_5 - triton_red_fused__to_copy_mul_sum_1)
        .other          triton_red_fused__to_copy_mul_sum_1,@"STO_CUDA_ENTRY STV_DEFAULT"
triton_red_fused__to_copy_mul_sum_1:
.text.triton_red_fused__to_copy_mul_sum_1:
[----:B------:R-:W0:Y:S02]  /*0000*/  LDC R1, c[0x0][0x28] ;  /* 0x00000a00ff017b82 */ /* 0x000e240000000800 */
[----:B------:R-:W1:Y:S01]  /*0010*/  S2R R0, SR_TID.X ;  /* 0x0000000000007919 */ /* 0x000e620000002100 */
[----:B------:R-:W-:Y:S01]  /*0020*/  ULDC UR4, c[0x0][0x234] ;  /* 0x00008d0000047ab9 */ /* 0x000fe20000000800 */
[----:B------:R-:W-:Y:S01]  /*0030*/  ULDC.64 UR6, c[0x0][0x208] ;  /* 0x0000820000067ab9 */ /* 0x000fe20000000a00 */
[----:B------:R-:W-:Y:S01]  /*0040*/  MOV R2, UR4 ;  /* 0x0000000400027c02 */ /* 0x000fe20008000f00 */
[----:B------:R-:W2:Y:S01]  /*0050*/  S2R R5, SR_CTAID.X ;  /* 0x0000000000057919 */ /* 0x000ea20000002500 */
[----:B------:R-:W-:Y:S02]  /*0060*/  CS2R R20, SRZ ;  /* 0x0000000000147805 */ /* 0x000fe4000001ff00 */
[----:B------:R-:W-:Y:S02]  /*0070*/  CS2R R22, SRZ ;  /* 0x0000000000167805 */ /* 0x000fe4000001ff00 */
[----:B------:R-:W-:Y:S02]  /*0080*/  ISETP.GE.AND P0, PT, R2, 0x1, PT ;  /* 0x000000010200780c */ /* 0x000fe40003f06270 */
[----:B-1----:R-:W-:-:S02]  /*0090*/  SHF.L.U32 R3, R0, 0x2, RZ ;  /* 0x0000000200037819 */ /* 0x002fc400000006ff */
[----:B--2---:R-:W-:Y:S02]  /*00a0*/  SHF.L.U32 R5, R5, 0x6, RZ ;  /* 0x0000000605057819 */ /* 0x004fe400000006ff */
[----:B------:R-:W-:-:S07]  /*00b0*/  LOP3.LUT R6, R3, 0x3c, RZ, 0xc0, !PT ;  /* 0x0000003c03067812 */ /* 0x000fce00078ec0ff */
[----:B------:R-:W-:Y:S05]  /*00c0*/  @!P0 BRA `(.L_x_0) ;  /* 0x0000000c00ac8947 */ /* 0x000fea0003800000 */
[----:B------:R-:W-:Y:S01]  /*00d0*/  ISETP.GT.AND P1, PT, R2, 0xc, PT ;  /* 0x0000000c0200780c */ /* 0x000fe20003f24270 */
[----:B------:R-:W-:Y:S01]  /*00e0*/  HFMA2.MMA R9, -RZ, RZ, 0, 0 ;  /* 0x00000000ff097435 */ /* 0x000fe200000001ff */
[----:B------:R-:W-:Y:S02]  /*00f0*/  SHF.R.U32.HI R8, RZ, 0x4, R0 ;  /* 0x00000004ff087819 */ /* 0x000fe40000011600 */
[----:B------:R-:W-:Y:S02]  /*0100*/  CS2R R20, SRZ ;  /* 0x0000000000147805 */ /* 0x000fe4000001ff00 */
[----:B------:R-:W-:Y:S02]  /*0110*/  PLOP3.LUT P0, PT, PT, PT, PT, 0x80, 0x0 ;  /* 0x000000000000781c */ /* 0x000fe40003f0f070 */
[----:B------:R-:W-:Y:S02]  /*0120*/  CS2R R22, SRZ ;  /* 0x0000000000167805 */ /* 0x000fe4000001ff00 */
[----:B------:R-:W-:-:S04]  /*0130*/  SGXT.U32 R8, R8, 0x2 ;  /* 0x000000020808781a */ /* 0x000fc80000000000 */
[----:B------:R-:W-:-:S04]  /*0140*/  LEA R7, R8, R5, 0xc ;  /* 0x0000000508077211 */ /* 0x000fc800078e60ff */
[----:B------:R-:W-:Y:S01]  /*0150*/  IADD3 R7, R6, R7, RZ ;  /* 0x0000000706077210 */ /* 0x000fe20007ffe0ff */
[----:B------:R-:W-:Y:S06]  /*0160*/  @!P1 BRA `(.L_x_1) ;  /* 0x0000000400f09947 */ /* 0x000fec0003800000 */
[----:B------:R-:W-:Y:S02]  /*0170*/  PLOP3.LUT P0, PT, PT, PT, PT, 0x8, 0x0 ;  /* 0x000000000000781c */ /* 0x000fe40003f0e170 */
[----:B------:R-:W-:-:S11]  /*0180*/  IADD3 R4, R2, -0xc, RZ ;  /* 0xfffffff402047810 */ /* 0x000fd60007ffe0ff */
.L_x_2:
[----:B------:R-:W1:Y:S01]  /*0190*/  LDC R2, c[0x0][0x234] ;  /* 0x00008d00ff027b82 */ /* 0x000e620000000800 */
[----:B------:R-:W-:Y:S02]  /*01a0*/  IADD3 R27, R8, R9, RZ ;  /* 0x00000009081b7210 */ /* 0x000fe40007ffe0ff */
[----:B------:R-:W-:-:S05]  /*01b0*/  CS2R R16, SRZ ;  /* 0x0000000000107805 */ /* 0x000fca000001ff00 */
[----:B------:R-:W2:Y:S08]  /*01c0*/  LDC.64 R10, c[0x0][0x210] ;  /* 0x00008400ff0a7b82 */ /* 0x000eb00000000a00 */
[----:B------:R-:W3:Y:S01]  /*01d0*/  LDC.64 R14, c[0x0][0x218] ;  /* 0x00008600ff0e7b82 */ /* 0x000ee20000000a00 */
[----:B------:R-:W-:-:S07]  /*01e0*/  MOV R28, RZ ;  /* 0x000000ff001c7202 */ /* 0x000fce0000000f00 */
[----:B------:R-:W4:Y:S01]  /*01f0*/  LDC.64 R12, c[0x0][0x220] ;  /* 0x00008800ff0c7b82 */ /* 0x000f220000000a00 */
[----:B-1----:R-:W-:Y:S02]  /*0200*/  ISETP.GE.AND P1, PT, R27, R2, PT ;  /* 0x000000021b00720c */ /* 0x002fe40003f26270 */
[----:B------:R-:W-:Y:S01]  /*0210*/  CS2R R18, SRZ ;  /* 0x0000000000127805 */ /* 0x000fe2000001ff00 */
[----:B--2---:R-:W-:-:S10]  /*0220*/  IMAD.WIDE R24, R7, 0x2, R10 ;  /* 0x0000000207187825 */ /* 0x004fd400078e020a */
[----:B------:R3:W2:Y:S02]  /*0230*/  @!P1 LDG.E.EF.64 R16, desc[UR6][R24.64] ;  /* 0x0000000618109981 */ /* 0x0006a4000c0e1b00 */
[----:B---3--:R-:W-:-:S04]  /*0240*/  IMAD.WIDE R24, R7, 0x2, R14 ;  /* 0x0000000207187825 */ /* 0x008fc800078e020e */
[----:B----4-:R-:W-:Y:S01]  /*0250*/  IMAD.WIDE R26, R27, 0x4, R12 ;  /* 0x000000041b1a7825 */ /* 0x010fe200078e020c */
[----:B------:R1:W3:Y:S04]  /*0260*/  @!P1 LDG.E.EF.64 R18, desc[UR6][R24.64] ;  /* 0x0000000618129981 */ /* 0x0002e8000c0e1b00 */
[----:B------:R2:W4:Y:S01]  /*0270*/  @!P1 LDG.E.EL R28, desc[UR6][R26.64] ;  /* 0x000000061a1c9981 */ /* 0x000522000c2e1900 */
[----:B-1----:R-:W-:Y:S01]  /*0280*/  MOV R24, R23 ;  /* 0x0000001700187202 */ /* 0x002fe20000000f00 */
[----:B--2---:R-:W-:Y:S02]  /*0290*/  HADD2.F32 R27, -RZ, R16.H0_H0 ;  /* 0x20000010ff1b7230 */ /* 0x004fe40000004100 */
[----:B---3--:R-:W-:Y:S02]  /*02a0*/  HADD2.F32 R29, -RZ, R18.H0_H0 ;  /* 0x20000012ff1d7230 */ /* 0x008fe40000004100 */
[----:B------:R-:W-:-:S03]  /*02b0*/  HADD2.F32 R18, -RZ, R18.H1_H1 ;  /* 0x30000012ff127230 */ /* 0x000fc60000004100 */
[-C--:B----4-:R-:W-:Y:S02]  /*02c0*/  FMUL R29, R29, R28.reuse ;  /* 0x0000001c1d1d7220 */ /* 0x090fe40000400000 */
[----:B------:R-:W-:Y:S02]  /*02d0*/  FMUL R25, R18, R28 ;  /* 0x0000001c12197220 */ /* 0x000fe40000400000 */
[----:B------:R-:W-:Y:S01]  /*02e0*/  @!P1 FFMA R20, R27, R29, R20 ;  /* 0x0000001d1b149223 */ /* 0x000fe20000000014 */
[----:B------:R-:W-:Y:S01]  /*02f0*/  HADD2.F32 R29, -RZ, R16.H1_H1 ;  /* 0x30000010ff1d7230 */ /* 0x000fe20000004100 */
[----:B------:R-:W-:-:S04]  /*0300*/  IADD3 R27, R8, 0x4, R9 ;  /* 0x00000004081b7810 */ /* 0x000fc80007ffe009 */
[----:B------:R-:W-:Y:S01]  /*0310*/  @!P1 FFMA R22, R29, R25, R22 ;  /* 0x000000191d169223 */ /* 0x000fe20000000016 */
[----:B------:R-:W-:Y:S01]  /*0320*/  HADD2.F32 R29, -RZ, R19.H0_H0 ;  /* 0x20000013ff1d7230 */ /* 0x000fe20000004100 */
[----:B------:R-:W-:Y:S01]  /*0330*/  ISETP.GE.AND P2, PT, R27, R2, PT ;  /* 0x000000021b00720c */ /* 0x000fe20003f46270 */
[----:B------:R-:W-:Y:S01]  /*0340*/  HFMA2.MMA R25, -RZ, RZ, 0, 0 ;  /* 0x00000000ff197435 */ /* 0x000fe200000001ff */
[----:B------:R-:W-:Y:S02]  /*0350*/  HADD2.F32 R16, -RZ, R19.H1_H1 ;  /* 0x30000013ff107230 */ /* 0x000fe40000004100 */
[----:B------:R-:W-:Y:S02]  /*0360*/  HADD2.F32 R23, -RZ, R17.H0_H0 ;  /* 0x20000011ff177230 */ /* 0x000fe40000004100 */
[----:B------:R-:W-:Y:S01]  /*0370*/  FMUL R19, R29, R28 ;  /* 0x0000001c1d137220 */ /* 0x000fe20000400000 */
[----:B------:R-:W-:-:S04]  /*0380*/  IMAD.WIDE R26, R27, 0x4, R12 ;  /* 0x000000041b1a7825 */ /* 0x000fc800078e020c */
[----:B------:R-:W-:Y:S01]  /*0390*/  FMUL R28, R16, R28 ;  /* 0x0000001c101c7220 */ /* 0x000fe20000400000 */
[----:B------:R-:W-:Y:S01]  /*03a0*/  @!P1 FFMA R24, R23, R19, R24 ;  /* 0x0000001317189223 */ /* 0x000fe20000000018 */
[----:B------:R-:W-:Y:S01]  /*03b0*/  IADD3 R23, R7, 0x4000, RZ ;  /* 0x0000400007177810 */ /* 0x000fe20007ffe0ff */
[----:B------:R-:W-:Y:S01]  /*03c0*/  HADD2.F32 R16, -RZ, R17.H1_H1 ;  /* 0x30000011ff107230 */ /* 0x000fe20000004100 */
[----:B------:R-:W-:Y:S01]  /*03d0*/  CS2R R18, SRZ ;  /* 0x0000000000127805 */ /* 0x000fe2000001ff00 */
[----:B------:R1:W2:Y:S03]  /*03e0*/  @!P2 LDG.E.EL R25, desc[UR6][R26.64] ;  /* 0x000000061a19a981 */ /* 0x0002a6000c2e1900 */
[----:B------:R-:W-:Y:S01]  /*03f0*/  @!P1 FFMA R21, R16, R28, R21 ;  /* 0x0000001c10159223 */ /* 0x000fe20000000015 */
[----:B------:R-:W-:Y:S01]  /*0400*/  CS2R R16, SRZ ;  /* 0x0000000000107805 */ /* 0x000fe2000001ff00 */
[----:B------:R-:W-:-:S04]  /*0410*/  IMAD.WIDE R28, R23, 0x2, R10 ;  /* 0x00000002171c7825 */ /* 0x000fc800078e020a */
[----:B-1----:R-:W-:Y:S01]  /*0420*/  IMAD.WIDE R26, R23, 0x2, R14 ;  /* 0x00000002171a7825 */ /* 0x002fe200078e020e */
[----:B------:R-:W3:Y:S04]  /*0430*/  @!P2 LDG.E.EF.64 R16, desc[UR6][R28.64] ;  /* 0x000000061c10a981 */ /* 0x000ee8000c0e1b00 */
[----:B------:R3:W4:Y:S02]  /*0440*/  @!P2 LDG.E.EF.64 R18, desc[UR6][R26.64] ;  /* 0x000000061a12a981 */ /* 0x000724000c0e1b00 */
[----:B---3--:R-:W-:Y:S02]  /*0450*/  HADD2.F32 R27, -RZ, R16.H0_H0 ;  /* 0x20000010ff1b7230 */ /* 0x008fe40000004100 */
[----:B----4-:R-:W-:Y:S02]  /*0460*/  HADD2.F32 R23, -RZ, R18.H0_H0 ;  /* 0x20000012ff177230 */ /* 0x010fe40000004100 */
[----:B------:R-:W-:-:S03]  /*0470*/  HADD2.F32 R18, -RZ, R18.H1_H1 ;  /* 0x30000012ff127230 */ /* 0x000fc60000004100 */
[----:B--2---:R-:W-:Y:S01]  /*0480*/  FMUL R23, R23, R25 ;  /* 0x0000001917177220 */ /* 0x004fe20000400000 */
[----:B------:R-:W-:Y:S02]  /*0490*/  HADD2.F32 R29, -RZ, R16.H1_H1 ;  /* 0x30000010ff1d7230 */ /* 0x000fe40000004100 */
[----:B------:R-:W-:Y:S02]  /*04a0*/  HADD2.F32 R16, -RZ, R19.H0_H0 ;  /* 0x20000013ff107230 */ /* 0x000fe40000004100 */
[----:B------:R-:W-:Y:S01]  /*04b0*/  @!P2 FFMA R20, R27, R23, R20 ;  /* 0x000000171b14a223 */ /* 0x000fe20000000014 */
[----:B------:R-:W-:Y:S01]  /*04c0*/  IADD3 R27, R8, 0x8, R9 ;  /* 0x00000008081b7810 */ /* 0x000fe20007ffe009 */
[-C--:B------:R-:W-:Y:S01]  /*04d0*/  FMUL R23, R18, R25.reuse ;  /* 0x0000001912177220 */ /* 0x080fe20000400000 */
[----:B------:R-:W-:Y:S02]  /*04e0*/  HADD2.F32 R18, -RZ, R19.H1_H1 ;  /* 0x30000013ff127230 */ /* 0x000fe40000004100 */
[----:B------:R-:W-:Y:S01]  /*04f0*/  FMUL R19, R16, R25 ;  /* 0x0000001910137220 */ /* 0x000fe20000400000 */
[----:B------:R-:W-:Y:S01]  /*0500*/  ISETP.GE.AND P1, PT, R27, R2, PT ;  /* 0x000000021b00720c */ /* 0x000fe20003f26270 */
[----:B------:R-:W-:Y:S01]  /*0510*/  @!P2 FFMA R22, R29, R23, R22 ;  /* 0x000000171d16a223 */ /* 0x000fe20000000016 */
[----:B------:R-:W-:Y:S01]  /*0520*/  HFMA2.MMA R23, -RZ, RZ, 0, 0 ;  /* 0x00000000ff177435 */ /* 0x000fe200000001ff */
[----:B------:R-:W-:Y:S01]  /*0530*/  FMUL R16, R18, R25 ;  /* 0x0000001912107220 */ /* 0x000fe20000400000 */
[----:B------:R-:W-:-:S02]  /*0540*/  HADD2.F32 R25, -RZ, R17.H0_H0 ;  /* 0x20000011ff197230 */ /* 0x000fc40000004100 */
[----:B------:R-:W-:Y:S02]  /*0550*/  HADD2.F32 R18, -RZ, R17.H1_H1 ;  /* 0x30000011ff127230 */ /* 0x000fe40000004100 */
[----:B------:R-:W-:-:S04]  /*0560*/  IMAD.WIDE R26, R27, 0x4, R12 ;  /* 0x000000041b1a7825 */ /* 0x000fc800078e020c */
[----:B------:R-:W-:Y:S01]  /*0570*/  @!P2 FFMA R24, R25, R19, R24 ;  /* 0x000000131918a223 */ /* 0x000fe20000000018 */
[----:B------:R-:W-:Y:S01]  /*0580*/  IADD3 R25, R7, 0x8000, RZ ;  /* 0x0000800007197810 */ /* 0x000fe20007ffe0ff */
[----:B------:R-:W-:Y:S01]  /*0590*/  @!P2 FFMA R21, R18, R16, R21 ;  /* 0x000000101215a223 */ /* 0x000fe20000000015 */
[----:B------:R-:W-:Y:S01]  /*05a0*/  CS2R R18, SRZ ;  /* 0x0000000000127805 */ /* 0x000fe2000001ff00 */
[----:B------:R1:W2:Y:S01]  /*05b0*/  @!P1 LDG.E.EL R23, desc[UR6][R26.64] ;  /* 0x000000061a179981 */ /* 0x0002a2000c2e1900 */
[----:B------:R-:W-:Y:S01]  /*05c0*/  CS2R R16, SRZ ;  /* 0x0000000000107805 */ /* 0x000fe2000001ff00 */
[----:B------:R-:W-:-:S05]  /*05d0*/  IMAD.WIDE R28, R25, 0x2, R10 ;  /* 0x00000002191c7825 */ /* 0x000fca00078e020a */
[----:B------:R-:W3:Y:S01]  /*05e0*/  @!P1 LDG.E.EF.64 R16, desc[UR6][R28.64] ;  /* 0x000000061c109981 */ /* 0x000ee2000c0e1b00 */
[----:B-1----:R-:W-:-:S05]  /*05f0*/  IMAD.WIDE R26, R25, 0x2, R14 ;  /* 0x00000002191a7825 */ /* 0x002fca00078e020e */
        /* <DEDUP_REMOVED lines=8> */
[----:B------:R-:W-:Y:S01]  /*0680*/  FMUL R25, R18, R23 ;  /* 0x0000001712197220 */ /* 0x000fe20000400000 */
[----:B------:R-:W-:Y:S01]  /*0690*/  IADD3 R27, R8, 0xc, R9 ;  /* 0x0000000c081b7810 */ /* 0x000fe20007ffe009 */
[----:B------:R-:W-:Y:S02]  /*06a0*/  HADD2.F32 R18, -RZ, R17.H0_H0 ;  /* 0x20000011ff127230 */ /* 0x000fe40000004100 */
[----:B------:R-:W-:Y:S01]  /*06b0*/  @!P1 FFMA R22, R29, R25, R22 ;  /* 0x000000191d169223 */ /* 0x000fe20000000016 */
[----:B------:R-:W-:Y:S01]  /*06c0*/  FMUL R29, R16, R23 ;  /* 0x00000017101d7220 */ /* 0x000fe20000400000 */
[----:B------:R-:W-:-:S02]  /*06d0*/  MOV R16, R24 ;  /* 0x0000001800107202 */ /* 0x000fc40000000f00 */
[----:B------:R-:W-:Y:S02]  /*06e0*/  ISETP.GE.AND P2, PT, R27, R2, PT ;  /* 0x000000021b00720c */ /* 0x000fe40003f46270 */
[----:B------:R-:W-:Y:S01]  /*06f0*/  IADD3 R25, R7, 0xc000, RZ ;  /* 0x0000c00007197810 */ /* 0x000fe20007ffe0ff */
[----:B------:R-:W-:Y:S01]  /*0700*/  @!P1 FFMA R16, R18, R29, R16 ;  /* 0x0000001d12109223 */ /* 0x000fe20000000010 */
[----:B------:R-:W-:-:S03]  /*0710*/  HFMA2.MMA R18, -RZ, RZ, 0, 0 ;  /* 0x00000000ff127435 */ /* 0x000fc600000001ff */
[----:B------:R-:W-:-:S04]  /*0720*/  IMAD.WIDE R28, R25, 0x2, R10 ;  /* 0x00000002191c7825 */ /* 0x000fc800078e020a */
[----:B------:R-:W-:Y:S01]  /*0730*/  IMAD.WIDE R24, R25, 0x2, R14 ;  /* 0x0000000219187825 */ /* 0x000fe200078e020e */
[----:B------:R-:W-:Y:S02]  /*0740*/  CS2R R14, SRZ ;  /* 0x00000000000e7805 */ /* 0x000fe4000001ff00 */
[----:B------:R-:W-:Y:S01]  /*0750*/  CS2R R10, SRZ ;  /* 0x00000000000a7805 */ /* 0x000fe2000001ff00 */
[----:B------:R-:W-:-:S03]  /*0760*/  IMAD.WIDE R12, R27, 0x4, R12 ;  /* 0x000000041b0c7825 */ /* 0x000fc600078e020c */
[----:B------:R-:W2:Y:S04]  /*0770*/  @!P2 LDG.E.EF.64 R14, desc[UR6][R24.64] ;  /* 0x00000006180ea981 */ /* 0x000ea8000c0e1b00 */
[----:B------:R-:W3:Y:S04]  /*0780*/  @!P2 LDG.E.EF.64 R10, desc[UR6][R28.64] ;  /* 0x000000061c0aa981 */ /* 0x000ee8000c0e1b00 */
[----:B------:R-:W4:Y:S01]  /*0790*/  @!P2 LDG.E.EL R18, desc[UR6][R12.64] ;  /* 0x000000060c12a981 */ /* 0x000f22000c2e1900 */
[----:B------:R-:W-:Y:S02]  /*07a0*/  HADD2.F32 R26, -RZ, R19.H1_H1 ;  /* 0x30000013ff1a7230 */ /* 0x000fe40000004100 */
[----:B------:R-:W-:Y:S01]  /*07b0*/  HADD2.F32 R17, -RZ, R17.H1_H1 ;  /* 0x30000011ff117230 */ /* 0x000fe20000004100 */
[----:B------:R-:W-:-:S02]  /*07c0*/  IADD3 R9, R9, 0x10, RZ ;  /* 0x0000001009097810 */ /* 0x000fc40007ffe0ff */
[----:B------:R-:W-:-:S04]  /*07d0*/  FMUL R26, R26, R23 ;  /* 0x000000171a1a7220 */ /* 0x000fc80000400000 */
[----:B------:R-:W-:Y:S01]  /*07e0*/  @!P1 FFMA R21, R17, R26, R21 ;  /* 0x0000001a11159223 */ /* 0x000fe20000000015 */
[----:B------:R-:W-:Y:S02]  /*07f0*/  ISETP.GE.AND P1, PT, R9, R4, PT ;  /* 0x000000040900720c */ /* 0x000fe40003f26270 */
[----:B------:R-:W-:Y:S01]  /*0800*/  IADD3 R7, R7, 0x10000, RZ ;  /* 0x0001000007077810 */ /* 0x000fe20007ffe0ff */
[----:B--2---:R-:W-:Y:S02]  /*0810*/  HADD2.F32 R27, -RZ, R15.H0_H0 ;  /* 0x2000000fff1b7230 */ /* 0x004fe40000004100 */
[----:B------:R-:W-:Y:S02]  /*0820*/  HADD2.F32 R19, -RZ, R14.H0_H0 ;  /* 0x2000000eff137230 */ /* 0x000fe40000004100 */
[----:B------:R-:W-:Y:S02]  /*0830*/  HADD2.F32 R23, -RZ, R14.H1_H1 ;  /* 0x3000000eff177230 */ /* 0x000fe40000004100 */
[----:B---3--:R-:W-:-:S02]  /*0840*/  HADD2.F32 R25, -RZ, R11.H0_H0 ;  /* 0x2000000bff197230 */ /* 0x008fc40000004100 */
[----:B------:R-:W-:Y:S02]  /*0850*/  HADD2.F32 R29, -RZ, R15.H1_H1 ;  /* 0x3000000fff1d7230 */ /* 0x000fe40000004100 */
[-C--:B----4-:R-:W-:Y:S01]  /*0860*/  FMUL R17, R27, R18.reuse ;  /* 0x000000121b117220 */ /* 0x090fe20000400000 */
[-C--:B------:R-:W-:Y:S01]  /*0870*/  FMUL R15, R19, R18.reuse ;  /* 0x00000012130f7220 */ /* 0x080fe20000400000 */
[-C--:B------:R-:W-:Y:S01]  /*0880*/  FMUL R13, R23, R18.reuse ;  /* 0x00000012170d7220 */ /* 0x080fe20000400000 */
[----:B------:R-:W-:Y:S02]  /*0890*/  HADD2.F32 R19, -RZ, R10.H0_H0 ;  /* 0x2000000aff137230 */ /* 0x000fe40000004100 */
[----:B------:R-:W-:Y:S01]  /*08a0*/  @!P2 FFMA R16, R25, R17, R16 ;  /* 0x000000111910a223 */ /* 0x000fe20000000010 */
[----:B------:R-:W-:Y:S02]  /*08b0*/  HADD2.F32 R23, -RZ, R10.H1_H1 ;  /* 0x3000000aff177230 */ /* 0x000fe40000004100 */
[----:B------:R-:W-:Y:S01]  /*08c0*/  FMUL R18, R29, R18 ;  /* 0x000000121d127220 */ /* 0x000fe20000400000 */
[----:B------:R-:W-:-:S02]  /*08d0*/  HADD2.F32 R10, -RZ, R11.H1_H1 ;  /* 0x3000000bff0a7230 */ /* 0x000fc40000004100 */
[----:B------:R-:W-:Y:S01]  /*08e0*/  @!P2 FFMA R20, R19, R15, R20 ;  /* 0x0000000f1314a223 */ /* 0x000fe20000000014 */
[----:B------:R-:W-:Y:S01]  /*08f0*/  @!P2 FFMA R22, R23, R13, R22 ;  /* 0x0000000d1716a223 */ /* 0x000fe20000000016 */
[----:B------:R-:W-:Y:S01]  /*0900*/  MOV R23, R16 ;  /* 0x0000001000177202 */ /* 0x000fe20000000f00 */
[----:B------:R-:W-:Y:S01]  /*0910*/  @!P2 FFMA R21, R10, R18, R21 ;  /* 0x000000120a15a223 */ /* 0x000fe20000000015 */
[----:B------:R-:W-:Y:S06]  /*0920*/  @!P1 BRA `(.L_x_2) ;  /* 0xfffffff800189947 */ /* 0x000fec000383ffff */
.L_x_1:
[----:B------:R-:W-:-:S04]  /*0930*/  IADD3 R4, -R9, R2, RZ ;  /* 0x0000000209047210 */ /* 0x000fc80007ffe1ff */
[----:B------:R-:W-:-:S13]  /*0940*/  ISETP.GT.AND P1, PT, R4, 0x4, PT ;  /* 0x000000040400780c */ /* 0x000fda0003f24270 */
[----:B------:R-:W-:Y:S05]  /*0950*/  @!P1 BRA `(.L_x_3) ;  /* 0x0000000400089947 */ /* 0x000fea0003800000 */
[----:B------:R-:W1:Y:S01]  /*0960*/  LDC.64 R16, c[0x0][0x218] ;  /* 0x00008600ff107b82 */ /* 0x000e620000000a00 */
[----:B------:R-:W-:Y:S01]  /*0970*/  IADD3 R27, R8, R9, RZ ;  /* 0x00000009081b7210 */ /* 0x000fe20007ffe0ff */
[----:B------:R-:W-:Y:S01]  /*0980*/  HFMA2.MMA R4, -RZ, RZ, 0, 0 ;  /* 0x00000000ff047435 */ /* 0x000fe200000001ff */
[----:B------:R-:W-:Y:S02]  /*0990*/  CS2R R12, SRZ ;  /* 0x00000000000c7805 */ /* 0x000fe4000001ff00 */
[----:B------:R-:W-:-:S03]  /*09a0*/  ISETP.GE.AND P0, PT, R27, R2, PT ;  /* 0x000000021b00720c */ /* 0x000fc60003f06270 */
[----:B------:R-:W2:Y:S08]  /*09b0*/  LDC.64 R14, c[0x0][0x220] ;  /* 0x00008800ff0e7b82 */ /* 0x000eb00000000a00 */
[----:B------:R-:W3:Y:S01]  /*09c0*/  LDC.64 R18, c[0x0][0x210] ;  /* 0x00008400ff127b82 */ /* 0x000ee20000000a00 */
[----:B------:R-:W-:Y:S02]  /*09d0*/  CS2R R10, SRZ ;  /* 0x00000000000a7805 */ /* 0x000fe4000001ff00 */
[----:B------:R-:W-:Y:S01]  /*09e0*/  IADD3 R9, R9, 0x4, RZ ;  /* 0x0000000409097810 */ /* 0x000fe20007ffe0ff */
[----:B-1----:R-:W-:-:S05]  /*09f0*/  IMAD.WIDE R24, R7, 0x2, R16 ;  /* 0x0000000207187825 */ /* 0x002fca00078e0210 */
[----:B------:R1:W4:Y:S01]  /*0a00*/  @!P0 LDG.E.EF.64 R10, desc[UR6][R24.64] ;  /* 0x00000006180a8981 */ /* 0x000322000c0e1b00 */
[----:B--2---:R-:W-:-:S05]  /*0a10*/  IMAD.WIDE R26, R27, 0x4, R14 ;  /* 0x000000041b1a7825 */ /* 0x004fca00078e020e */
[----:B------:R2:W5:Y:S01]  /*0a20*/  @!P0 LDG.E.EL R4, desc[UR6][R26.64] ;  /* 0x000000061a048981 */ /* 0x000562000c2e1900 */
[----:B-1----:R-:W-:Y:S01]  /*0a30*/  IADD3 R25, R8, R9, RZ ;  /* 0x0000000908197210 */ /* 0x002fe20007ffe0ff */
[----:B---3--:R-:W-:-:S03]  /*0a40*/  IMAD.WIDE R28, R7, 0x2, R18 ;  /* 0x00000002071c7825 */ /* 0x008fc600078e0212 */
[C---:B------:R-:W-:Y:S02]  /*0a50*/  ISETP.GE.AND P1, PT, R25.reuse, R2, PT ;  /* 0x000000021900720c */ /* 0x040fe40003f26270 */
[----:B------:R1:W3:Y:S01]  /*0a60*/  @!P0 LDG.E.EF.64 R12, desc[UR6][R28.64] ;  /* 0x000000061c0c8981 */ /* 0x0002e2000c0e1b00 */
[----:B------:R-:W-:Y:S01]  /*0a70*/  IADD3 R7, R7, 0x4000, RZ ;  /* 0x0000400007077810 */ /* 0x000fe20007ffe0ff */
[----:B------:R-:W-:Y:S01]  /*0a80*/  IMAD.WIDE R24, R25, 0x4, R14 ;  /* 0x0000000419187825 */ /* 0x000fe200078e020e */
[----:B------:R-:W-:-:S03]  /*0a90*/  CS2R R14, SRZ ;  /* 0x00000000000e7805 */ /* 0x000fc6000001ff00 */
[C---:B--2---:R-:W-:Y:S01]  /*0aa0*/  IMAD.WIDE R26, R7.reuse, 0x2, R16 ;  /* 0x00000002071a7825 */ /* 0x044fe200078e0210 */
[----:B------:R-:W-:Y:S02]  /*0ab0*/  CS2R R16, SRZ ;  /* 0x0000000000107805 */ /* 0x000fe4000001ff00 */
[----:B-1----:R-:W-:Y:S02]  /*0ac0*/  MOV R28, RZ ;  /* 0x000000ff001c7202 */ /* 0x002fe40000000f00 */
[----:B------:R4:W2:Y:S01]  /*0ad0*/  @!P1 LDG.E.EF.64 R14, desc[UR6][R26.64] ;  /* 0x000000061a0e9981 */ /* 0x0008a2000c0e1b00 */
[----:B------:R-:W-:-:S03]  /*0ae0*/  IMAD.WIDE R18, R7, 0x2, R18 ;  /* 0x0000000207127825 */ /* 0x000fc600078e0212 */
[----:B------:R-:W2:Y:S04]  /*0af0*/  @!P1 LDG.E.EL R28, desc[UR6][R24.64] ;  /* 0x00000006181c9981 */ /* 0x000ea8000c2e1900 */
[----:B------:R1:W2:Y:S01]  /*0b00*/  @!P1 LDG.E.EF.64 R16, desc[UR6][R18.64] ;  /* 0x0000000612109981 */ /* 0x0002a2000c0e1b00 */
[----:B------:R-:W-:Y:S02]  /*0b10*/  IADD3 R9, R9, 0x4, RZ ;  /* 0x0000000409097810 */ /* 0x000fe40007ffe0ff */
[----:B------:R-:W-:Y:S01]  /*0b20*/  IADD3 R7, R7, 0x4000, RZ ;  /* 0x0000400007077810 */ /* 0x000fe20007ffe0ff */
[----:B----4-:R-:W-:Y:S02]  /*0b30*/  HADD2.F32 R27, -RZ, R10.H0_H0 ;  /* 0x2000000aff1b7230 */ /* 0x010fe40000004100 */
[----:B------:R-:W-:-:S02]  /*0b40*/  HADD2.F32 R10, -RZ, R10.H1_H1 ;  /* 0x3000000aff0a7230 */ /* 0x000fc40000004100 */
[----:B01----:R-:W-:Y:S02]  /*0b50*/  HADD2.F32 R19, -RZ, R11.H0_H0 ;  /* 0x2000000bff137230 */ /* 0x003fe40000004100 */
[----:B------:R-:W-:Y:S02]  /*0b60*/  HADD2.F32 R25, -RZ, R11.H1_H1 ;  /* 0x3000000bff197230 */ /* 0x000fe40000004100 */
[-C--:B-----5:R-:W-:Y:S01]  /*0b70*/  FMUL R11, R10, R4.reuse ;  /* 0x000000040a0b7220 */ /* 0x0a0fe20000400000 */
[-C--:B------:R-:W-:Y:S01]  /*0b80*/  FMUL R10, R19, R4.reuse ;  /* 0x00000004130a7220 */ /* 0x080fe20000400000 */
[-C--:B------:R-:W-:Y:S01]  /*0b90*/  FMUL R27, R27, R4.reuse ;  /* 0x000000041b1b7220 */ /* 0x080fe20000400000 */
[----:B---3--:R-:W-:Y:S02]  /*0ba0*/  HADD2.F32 R19, -RZ, R12.H1_H1 ;  /* 0x3000000cff137230 */ /* 0x008fe40000004100 */
[----:B------:R-:W-:Y:S01]  /*0bb0*/  FMUL R4, R25, R4 ;  /* 0x0000000419047220 */ /* 0x000fe20000400000 */
[----:B------:R-:W-:-:S02]  /*0bc0*/  HADD2.F32 R18, -RZ, R13.H1_H1 ;  /* 0x3000000dff127230 */ /* 0x000fc40000004100 */
[----:B------:R-:W-:Y:S02]  /*0bd0*/  HADD2.F32 R29, -RZ, R12.H0_H0 ;  /* 0x2000000cff1d7230 */ /* 0x000fe40000004100 */
[----:B------:R-:W-:Y:S01]  /*0be0*/  FFMA R11, R19, R11, R22 ;  /* 0x0000000b130b7223 */ /* 0x000fe20000000016 */
[----:B------:R-:W-:Y:S02]  /*0bf0*/  HADD2.F32 R12, -RZ, R13.H0_H0 ;  /* 0x2000000dff0c7230 */ /* 0x000fe40000004100 */
[----:B------:R-:W-:Y:S02]  /*0c00*/  FFMA R4, R18, R4, R21 ;  /* 0x0000000412047223 */ /* 0x000fe40000000015 */
[----:B------:R-:W-:Y:S01]  /*0c10*/  FSEL R22, R11, R22, !P0 ;  /* 0x000000160b167208 */ /* 0x000fe20004000000 */
[----:B--2---:R-:W-:Y:S02]  /*0c20*/  HADD2.F32 R11, -RZ, R14.H0_H0 ;  /* 0x2000000eff0b7230 */ /* 0x004fe40000004100 */
[----:B------:R-:W-:Y:S01]  /*0c30*/  FFMA R10, R12, R10, R23 ;  /* 0x0000000a0c0a7223 */ /* 0x000fe20000000017 */
[----:B------:R-:W-:-:S02]  /*0c40*/  HADD2.F32 R13, -RZ, R14.H1_H1 ;  /* 0x3000000eff0d7230 */ /* 0x000fc40000004100 */
[----:B------:R-:W-:Y:S02]  /*0c50*/  HADD2.F32 R19, -RZ, R15.H0_H0 ;  /* 0x2000000fff137230 */ /* 0x000fe40000004100 */
[----:B------:R-:W-:Y:S01]  /*0c60*/  FFMA R27, R29, R27, R20 ;  /* 0x0000001b1d1b7223 */ /* 0x000fe20000000014 */
[----:B------:R-:W-:Y:S01]  /*0c70*/  HADD2.F32 R15, -RZ, R15.H1_H1 ;  /* 0x3000000fff0f7230 */ /* 0x000fe20000004100 */
[----:B------:R-:W-:Y:S01]  /*0c80*/  FSEL R21, R4, R21, !P0 ;  /* 0x0000001504157208 */ /* 0x000fe20004000000 */
[-C--:B------:R-:W-:Y:S01]  /*0c90*/  FMUL R11, R11, R28.reuse ;  /* 0x0000001c0b0b7220 */ /* 0x080fe20000400000 */
[-C--:B------:R-:W-:Y:S01]  /*0ca0*/  FMUL R13, R13, R28.reuse ;  /* 0x0000001c0d0d7220 */ /* 0x080fe20000400000 */
[-C--:B------:R-:W-:Y:S01]  /*0cb0*/  FMUL R4, R19, R28.reuse ;  /* 0x0000001c13047220 */ /* 0x080fe20000400000 */
[----:B------:R-:W-:Y:S01]  /*0cc0*/  FSEL R23, R10, R23, !P0 ;  /* 0x000000170a177208 */ /* 0x000fe20004000000 */
[----:B------:R-:W-:Y:S01]  /*0cd0*/  FMUL R28, R15, R28 ;  /* 0x0000001c0f1c7220 */ /* 0x000fe20000400000 */
[----:B------:R-:W-:Y:S01]  /*0ce0*/  FSEL R20, R27, R20, !P0 ;  /* 0x000000141b147208 */ /* 0x000fe20004000000 */
[----:B------:R-:W-:-:S02]  /*0cf0*/  HADD2.F32 R15, -RZ, R16.H0_H0 ;  /* 0x20000010ff0f7230 */ /* 0x000fc40000004100 */
[----:B------:R-:W-:Y:S02]  /*0d00*/  HADD2.F32 R19, -RZ, R16.H1_H1 ;  /* 0x30000010ff137230 */ /* 0x000fe40000004100 */
[----:B------:R-:W-:Y:S02]  /*0d10*/  HADD2.F32 R10, -RZ, R17.H0_H0 ;  /* 0x20000011ff0a7230 */ /* 0x000fe40000004100 */
[----:B------:R-:W-:Y:S01]  /*0d20*/  HADD2.F32 R12, -RZ, R17.H1_H1 ;  /* 0x30000011ff0c7230 */ /* 0x000fe20000004100 */
[----:B------:R-:W-:Y:S01]  /*0d30*/  PLOP3.LUT P0, PT, PT, PT, PT, 0x8, 0x0 ;  /* 0x000000000000781c */ /* 0x000fe20003f0e170 */
[----:B------:R-:W-:Y:S01]  /*0d40*/  @!P1 FFMA R20, R15, R11, R20 ;  /* 0x0000000b0f149223 */ /* 0x000fe20000000014 */
[----:B------:R-:W-:Y:S01]  /*0d50*/  @!P1 FFMA R22, R19, R13, R22 ;  /* 0x0000000d13169223 */ /* 0x000fe20000000016 */
[----:B------:R-:W-:Y:S01]  /*0d60*/  @!P1 FFMA R23, R10, R4, R23 ;  /* 0x000000040a179223 */ /* 0x000fe20000000017 */
[----:B------:R-:W-:-:S09]  /*0d70*/  @!P1 FFMA R21, R12, R28, R21 ;  /* 0x0000001c0c159223 */ /* 0x000fd20000000015 */
.L_x_3:
[----:B------:R-:W-:-:S13]  /*0d80*/  ISETP.LT.OR P0, PT, R9, R2, P0 ;  /* 0x000000020900720c */ /* 0x000fda0000701670 */
[----:B------:R-:W-:Y:S05]  /*0d90*/  @!P0 BRA `(.L_x_0) ;  /* 0x0000000000788947 */ /* 0x000fea0003800000 */
[----:B------:R-:W1:Y:S01]  /*0da0*/  LDC.64 R10, c[0x0][0x218] ;  /* 0x00008600ff0a7b82 */ /* 0x000e620000000a00 */
[----:B------:R-:W-:Y:S02]  /*0db0*/  IADD3 R19, R8, R9, RZ ;  /* 0x0000000908137210 */ /* 0x000fe40007ffe0ff */
[----:B------:R-:W-:Y:S02]  /*0dc0*/  CS2R R8, SRZ ;  /* 0x0000000000087805 */ /* 0x000fe4000001ff00 */
[----:B------:R-:W-:-:S03]  /*0dd0*/  ISETP.GE.AND P0, PT, R19, R2, PT ;  /* 0x000000021300720c */ /* 0x000fc60003f06270 */
[----:B------:R-:W2:Y:S08]  /*0de0*/  LDC.64 R14, c[0x0][0x210] ;  /* 0x00008400ff0e7b82 */ /* 0x000eb00000000a00 */
[----:B------:R-:W3:Y:S01]  /*0df0*/  LDC.64 R12, c[0x0][0x220] ;  /* 0x00008800ff0c7b82 */ /* 0x000ee20000000a00 */
[----:B------:R-:W-:Y:S01]  /*0e00*/  HFMA2.MMA R4, -RZ, RZ, 0, 0 ;  /* 0x00000000ff047435 */ /* 0x000fe200000001ff */
[----:B-1----:R-:W-:-:S05]  /*0e10*/  IMAD.WIDE R10, R7, 0x2, R10 ;  /* 0x00000002070a7825 */ /* 0x002fca00078e020a */
[----:B------:R-:W4:Y:S01]  /*0e20*/  @!P0 LDG.E.EF.64 R8, desc[UR6][R10.64] ;  /* 0x000000060a088981 */ /* 0x000f22000c0e1b00 */
[----:B--2---:R-:W-:Y:S01]  /*0e30*/  IMAD.WIDE R16, R7, 0x2, R14 ;  /* 0x0000000207107825 */ /* 0x004fe200078e020e */
[----:B------:R-:W-:-:S06]  /*0e40*/  CS2R R14, SRZ ;  /* 0x00000000000e7805 */ /* 0x000fcc000001ff00 */
[----:B------:R-:W2:Y:S01]  /*0e50*/  @!P0 LDG.E.EF.64 R14, desc[UR6][R16.64] ;  /* 0x00000006100e8981 */ /* 0x000ea2000c0e1b00 */
[----:B---3--:R-:W-:-:S05]  /*0e60*/  IMAD.WIDE R12, R19, 0x4, R12 ;  /* 0x00000004130c7825 */ /* 0x008fca00078e020c */
[----:B------:R-:W3:Y:S01]  /*0e70*/  @!P0 LDG.E.EL R4, desc[UR6][R12.64] ;  /* 0x000000060c048981 */ /* 0x000ee2000c2e1900 */
[----:B----4-:R-:W-:Y:S02]  /*0e80*/  HADD2.F32 R7, -RZ, R8.H0_H0 ;  /* 0x20000008ff077230 */ /* 0x010fe40000004100 */
[----:B------:R-:W-:Y:S02]  /*0e90*/  HADD2.F32 R19, -RZ, R8.H1_H1 ;  /* 0x30000008ff137230 */ /* 0x000fe40000004100 */
[----:B------:R-:W-:Y:S02]  /*0ea0*/  HADD2.F32 R25, -RZ, R9.H0_H0 ;  /* 0x20000009ff197230 */ /* 0x000fe40000004100 */
[----:B------:R-:W-:Y:S02]  /*0eb0*/  HADD2.F32 R27, -RZ, R9.H1_H1 ;  /* 0x30000009ff1b7230 */ /* 0x000fe40000004100 */
[----:B--2---:R-:W-:Y:S02]  /*0ec0*/  HADD2.F32 R8, -RZ, R14.H0_H0 ;  /* 0x2000000eff087230 */ /* 0x004fe40000004100 */
[----:B------:R-:W-:-:S02]  /*0ed0*/  HADD2.F32 R10, -RZ, R15.H0_H0 ;  /* 0x2000000fff0a7230 */ /* 0x000fc40000004100 */
[----:B------:R-:W-:Y:S02]  /*0ee0*/  HADD2.F32 R14, -RZ, R14.H1_H1 ;  /* 0x3000000eff0e7230 */ /* 0x000fe40000004100 */
[----:B------:R-:W-:Y:S02]  /*0ef0*/  HADD2.F32 R15, -RZ, R15.H1_H1 ;  /* 0x3000000fff0f7230 */ /* 0x000fe40000004100 */
[-C--:B---3--:R-:W-:Y:S01]  /*0f00*/  FMUL R7, R7, R4.reuse ;  /* 0x0000000407077220 */ /* 0x088fe20000400000 */
[-C--:B------:R-:W-:Y:S01]  /*0f10*/  FMUL R9, R19, R4.reuse ;  /* 0x0000000413097220 */ /* 0x080fe20000400000 */
[-C--:B------:R-:W-:Y:S01]  /*0f20*/  FMUL R2, R25, R4.reuse ;  /* 0x0000000419027220 */ /* 0x080fe20000400000 */
[----:B------:R-:W-:Y:S01]  /*0f30*/  FMUL R4, R27, R4 ;  /* 0x000000041b047220 */ /* 0x000fe20000400000 */
[----:B------:R-:W-:Y:S01]  /*0f40*/  @!P0 FFMA R20, R7, R8, R20 ;  /* 0x0000000807148223 */ /* 0x000fe20000000014 */
[----:B------:R-:W-:Y:S01]  /*0f50*/  @!P0 FFMA R22, R9, R14, R22 ;  /* 0x0000000e09168223 */ /* 0x000fe20000000016 */
[----:B------:R-:W-:Y:S01]  /*0f60*/  @!P0 FFMA R23, R2, R10, R23 ;  /* 0x0000000a02178223 */ /* 0x000fe20000000017 */
[----:B------:R-:W-:-:S07]  /*0f70*/  @!P0 FFMA R21, R4, R15, R21 ;  /* 0x0000000f04158223 */ /* 0x000fce0000000015 */
.L_x_0:
[----:B------:R-:W0:Y:S01]  /*0f80*/  S2UR UR5, SR_CgaCtaId ;  /* 0x00000000000579c3 */ /* 0x000e220000008800 */
[----:B------:R-:W1:Y:S01]  /*0f90*/  SHFL.BFLY PT, R7, R20, 0x10, 0x1f ;  /* 0x0e001f0014077f89 */ /* 0x000e6200000e0000 */
[----:B------:R-:W-:Y:S01]  /*0fa0*/  LOP3.LUT P0, RZ, R0, 0x10, RZ, 0xc0, !PT ;  /* 0x0000001000ff7812 */ /* 0x000fe2000780c0ff */
[----:B------:R-:W-:Y:S01]  /*0fb0*/  UMOV UR4, 0x400 ;  /* 0x0000040000047882 */ /* 0x000fe20000000000 */
[----:B------:R-:W-:Y:S01]  /*0fc0*/  SHF.R.U32.HI R11, RZ, 0x3, R0 ;  /* 0x00000003ff0b7819 */ /* 0x000fe20000011600 */
[----:B------:R-:W2:Y:S01]  /*0fd0*/  SHFL.BFLY PT, R9, R22, 0x10, 0x1f ;  /* 0x0e001f0016097f89 */ /* 0x000ea200000e0000 */
[----:B------:R-:W-:Y:S02]  /*0fe0*/  SHF.L.U32 R2, R6, 0x3, RZ ;  /* 0x0000000306027819 */ /* 0x000fe400000006ff */
[----:B------:R-:W-:Y:S01]  /*0ff0*/  ISETP.GE.AND P1, PT, R0, 0x80, PT ;  /* 0x000000800000780c */ /* 0x000fe20003f26270 */
[----:B------:R-:W3:Y:S01]  /*1000*/  SHFL.BFLY PT, R4, R23, 0x10, 0x1f ;  /* 0x0e001f0017047f89 */ /* 0x000ee200000e0000 */
[----:B------:R-:W-:-:S03]  /*1010*/  LOP3.LUT R11, R2, 0x4, R11, 0xf8, !PT ;  /* 0x00000004020b7812 */ /* 0x000fc600078ef80b */
[----:B------:R-:W4:Y:S01]  /*1020*/  SHFL.BFLY PT, R8, R21, 0x10, 0x1f ;  /* 0x0e001f0015087f89 */ /* 0x000f2200000e0000 */
[----:B0-----:R-:W-:Y:S01]  /*1030*/  UPRMT UR4, UR5, 0x654, UR4 ;  /* 0x0000065405047896 */ /* 0x001fe20008000004 */
[----:B-1----:R-:W-:Y:S01]  /*1040*/  FADD R12, R7, R20 ;  /* 0x00000014070c7221 */ /* 0x002fe20000000000 */
[----:B--2---:R-:W-:Y:S01]  /*1050*/  FADD R22, R9, R22 ;  /* 0x0000001609167221 */ /* 0x004fe20000000000 */
[----:B---3--:R-:W-:-:S06]  /*1060*/  FADD R14, R4, R23 ;  /* 0x00000017040e7221 */ /* 0x008fcc0000000000 */
[----:B------:R-:W-:Y:S01]  /*1070*/  @!P0 STS [R11+UR4], R12 ;  /* 0x0000000c0b008988 */ /* 0x000fe20008000804 */
[----:B------:R-:W-:Y:S01]  /*1080*/  LOP3.LUT R4, R0, 0x1, RZ, 0xc0, !PT ;  /* 0x0000000100047812 */ /* 0x000fe200078ec0ff */
[----:B----4-:R-:W-:Y:S02]  /*1090*/  FADD R16, R8, R21 ;  /* 0x0000001508107221 */ /* 0x010fe40000000000 */
[----:B------:R-:W-:Y:S04]  /*10a0*/  @!P0 STS [R11+UR4+0x8], R22 ;  /* 0x000008160b008988 */ /* 0x000fe80008000804 */
[----:B------:R-:W-:Y:S04]  /*10b0*/  @!P0 STS [R11+UR4+0x10], R14 ;  /* 0x0000100e0b008988 */ /* 0x000fe80008000804 */
[----:B------:R-:W-:Y:S01]  /*10c0*/  @!P0 STS [R11+UR4+0x18], R16 ;  /* 0x000018100b008988 */ /* 0x000fe20008000804 */
[----:B------:R-:W-:Y:S01]  /*10d0*/  BAR.SYNC.DEFER_BLOCKING 0x0 ;  /* 0x0000000000007b1d */ /* 0x000fe20000010000 */
[----:B------:R-:W-:-:S02]  /*10e0*/  ISETP.NE.U32.AND P0, PT, R4, 0x1, PT ;  /* 0x000000010400780c */ /* 0x000fc40003f05070 */
[C---:B------:R-:W-:Y:S02]  /*10f0*/  LOP3.LUT R4, R0.reuse, 0x3f, RZ, 0xc0, !PT ;  /* 0x0000003f00047812 */ /* 0x040fe400078ec0ff */
[----:B------:R-:W-:Y:S02]  /*1100*/  ISETP.LT.AND P0, PT, R0, 0x80, P0 ;  /* 0x000000800000780c */ /* 0x000fe40000701270 */
[----:B------:R-:W-:Y:S01]  /*1110*/  LEA R4, R4, UR4, 0x2 ;  /* 0x0000000404047c11 */ /* 0x000fe2000f8e10ff */
[----:B------:R-:W0:Y:S04]  /*1120*/  @!P1 LDS R10, [R3+UR4] ;  /* 0x00000004030a9984 */ /* 0x000e280008000800 */
[----:B------:R-:W1:Y:S04]  /*1130*/  @!P1 LDS R13, [R3+UR4+0x100] ;  /* 0x00010004030d9984 */ /* 0x000e680008000800 */
[----:B0-----:R-:W0:Y:S04]  /*1140*/  SHFL.BFLY PT, R7, R10, 0x1, 0x1f ;  /* 0x0c201f000a077f89 */ /* 0x001e2800000e0000 */
[----:B-1----:R-:W1:Y:S01]  /*1150*/  SHFL.BFLY PT, R8, R13, 0x1, 0x1f ;  /* 0x0c201f000d087f89 */ /* 0x002e6200000e0000 */
[----:B0-----:R-:W-:Y:S01]  /*1160*/  FADD R12, R10, R7 ;  /* 0x000000070a0c7221 */ /* 0x001fe20000000000 */
[----:B------:R-:W-:Y:S01]  /*1170*/  IADD3 R7, R2, UR4, RZ ;  /* 0x0000000402077c10 */ /* 0x000fe2000fffe0ff */
[----:B-1----:R-:W-:-:S03]  /*1180*/  FADD R14, R13, R8 ;  /* 0x000000080d0e7221 */ /* 0x002fc60000000000 */
[----:B------:R-:W-:Y:S01]  /*1190*/  @P0 STS [R3+UR4], R12 ;  /* 0x0000000c03000988 */ /* 0x000fe20008000804 */
[----:B------:R-:W-:Y:S02]  /*11a0*/  IMAD R13, R6, -0x4, R7 ;  /* 0xfffffffc060d7824 */ /* 0x000fe400078e0207 */
[----:B------:R-:W0:Y:S01]  /*11b0*/  LDC.64 R6, c[0x0][0x228] ;  /* 0x00008a00ff067b82 */ /* 0x000e220000000a00 */
[----:B------:R1:W-:Y:S07]  /*11c0*/  @P0 STS [R3+UR4+0x100], R14 ;  /* 0x0001000e03000988 */ /* 0x0003ee0008000804 */
[----:B------:R-:W-:Y:S01]  /*11d0*/  BAR.SYNC.DEFER_BLOCKING 0x0 ;  /* 0x0000000000007b1d */ /* 0x000fe20000010000 */
[----:B-1----:R-:W-:-:S05]  /*11e0*/  LOP3.LUT R3, R5, 0x3f, R0, 0xf8, !PT ;  /* 0x0000003f05037812 */ /* 0x002fca00078ef800 */
[----:B------:R-:W-:Y:S04]  /*11f0*/  LDS R8, [R2+UR4] ;  /* 0x0000000402087984 */ /* 0x000fe80008000800 */
[----:B------:R-:W-:Y:S04]  /*1200*/  LDS R9, [R2+UR4+0x8] ;  /* 0x0000080402097984 */ /* 0x000fe80008000800 */
[----:B------:R-:W-:Y:S04]  /*1210*/  LDS R10, [R2+UR4+0x10] ;  /* 0x00001004020a7984 */ /* 0x000fe80008000800 */
[----:B------:R0:W1:Y:S01]  /*1220*/  LDS R11, [R2+UR4+0x18] ;  /* 0x00001804020b7984 */ /* 0x0000620008000800 */
[----:B------:R-:W-:Y:S01]  /*1230*/  BAR.SYNC.DEFER_BLOCKING 0x0 ;  /* 0x0000000000007b1d */ /* 0x000fe20000010000 */
[----:B0-----:R-:W-:-:S05]  /*1240*/  IMAD.WIDE R2, R3, 0x2, R6 ;  /* 0x0000000203027825 */ /* 0x001fca00078e0206 */
[----:B-1----:R-:W-:Y:S02]  /*1250*/  STS.128 [R13], R8 ;  /* 0x000000080d007388 */ /* 0x002fe40000000c00 */
[----:B------:R-:W-:Y:S06]  /*1260*/  BAR.SYNC.DEFER_BLOCKING 0x0 ;  /* 0x0000000000007b1d */ /* 0x000fec0000010000 */
[----:B------:R-:W0:Y:S02]  /*1270*/  LDS R4, [R4] ;  /* 0x0000000004047984 */ /* 0x000e240000000800 */
[----:B0-----:R-:W-:-:S05]  /*1280*/  F2FP.F16.F32.PACK_AB R0, RZ, R4 ;  /* 0x00000004ff00723e */ /* 0x001fca00000000ff */
[----:B------:R-:W-:Y:S01]  /*1290*/  STG.E.U16 desc[UR6][R2.64], R0 ;  /* 0x0000000002007986 */ /* 0x000fe2000c101506 */
[----:B------:R-:W-:Y:S05]  /*12a0*/  EXIT ;  /* 0x000000000000794d */ /* 0x000fea0003800000 */
.L_x_4:
[----:B------:R-:W-:-:S00]  /*12b0*/  BRA `(.L_x_4) ;  /* 0xfffffffc00fc7947 */ /* 0x000fc0000383ffff */
[----:B------:R-:W-:-:S00]  /*12c0*/  NOP ;  /* 0x0000000000007918 */ /* 0x000fc00000000000 */
        /* <DEDUP_REMOVED lines=11> */
.L_x_5:


//--------------------- .nv.shared.triton_red_fused__to_copy_mul_sum_1 --------------------------
	.section	.nv.shared.triton_red_fused__to_copy_mul_sum_1,"aw",@nobits
	.sectionflags	@""
	.align	16
	.zero		1024


//--------------------- .nv.constant0.triton_red_fused__to_copy_mul_sum_1 --------------------------
	.section	.nv.constant0.triton_red_fused__to_copy_mul_sum_1,"a",@progbits
	.sectionflags	@""
	.align	4
.nv.constant0.triton_red_fused__to_copy_mul_sum_1:
	.zero		576
